//
// Generated by NVIDIA NVVM Compiler
//
// Compiler Build ID: CL-36424714
// Cuda compilation tools, release 13.0, V13.0.88
// Based on NVVM 20.0.0
//

.version 9.0
.target sm_100
.address_size 64

	// .globl	_Z27simple_CUDA_matrix_multiplyPfS_S_i
// _ZZ30optimised_CUDA_matrix_multiplyPfS_S_iE9shared_m1 has been demoted
// _ZZ30optimised_CUDA_matrix_multiplyPfS_S_iE9shared_m2 has been demoted

.visible .entry _Z27simple_CUDA_matrix_multiplyPfS_S_i(
	.param .u64 .ptr .align 1 _Z27simple_CUDA_matrix_multiplyPfS_S_i_param_0,
	.param .u64 .ptr .align 1 _Z27simple_CUDA_matrix_multiplyPfS_S_i_param_1,
	.param .u64 .ptr .align 1 _Z27simple_CUDA_matrix_multiplyPfS_S_i_param_2,
	.param .u32 _Z27simple_CUDA_matrix_multiplyPfS_S_i_param_3
)
{
	.reg .pred 	%p<10>;
	.reg .b32 	%r<39>;
	.reg .b32 	%f<68>;
	.reg .b64 	%rd<67>;

	ld.param.u64 	%rd14, [_Z27simple_CUDA_matrix_multiplyPfS_S_i_param_0];
	ld.param.u64 	%rd15, [_Z27simple_CUDA_matrix_multiplyPfS_S_i_param_1];
	ld.param.u32 	%r17, [_Z27simple_CUDA_matrix_multiplyPfS_S_i_param_3];
	cvta.to.global.u64 	%rd1, %rd15;
	cvta.to.global.u64 	%rd2, %rd14;
	mov.u32 	%r18, %ctaid.y;
	mov.u32 	%r19, %ntid.y;
	mov.u32 	%r20, %tid.y;
	mad.lo.s32 	%r1, %r18, %r19, %r20;
	mov.u32 	%r21, %ctaid.x;
	mov.u32 	%r22, %ntid.x;
	mov.u32 	%r23, %tid.x;
	mad.lo.s32 	%r2, %r21, %r22, %r23;
	setp.lt.s32 	%p1, %r17, 1;
	mov.f32 	%f67, 0f00000000;
	@%p1 bra 	$L__BB0_12;
	mul.lo.s32 	%r3, %r17, %r1;
	and.b32  	%r4, %r17, 7;
	setp.lt.u32 	%p2, %r17, 8;
	mov.f32 	%f67, 0f00000000;
	mov.b32 	%r37, 0;
	@%p2 bra 	$L__BB0_4;
	and.b32  	%r37, %r17, 2147483640;
	neg.s32 	%r35, %r37;
	mul.wide.u32 	%rd16, %r17, 4;
	add.s64 	%rd3, %rd1, %rd16;
	mul.wide.u32 	%rd17, %r17, 8;
	add.s64 	%rd4, %rd1, %rd17;
	mul.wide.u32 	%rd18, %r17, 12;
	add.s64 	%rd5, %rd1, %rd18;
	mul.wide.u32 	%rd19, %r17, 16;
	add.s64 	%rd6, %rd1, %rd19;
	mul.wide.u32 	%rd20, %r17, 20;
	add.s64 	%rd7, %rd1, %rd20;
	mul.wide.u32 	%rd21, %r17, 24;
	add.s64 	%rd8, %rd1, %rd21;
	mul.wide.u32 	%rd22, %r17, 28;
	add.s64 	%rd9, %rd1, %rd22;
	mul.wide.u32 	%rd23, %r3, 4;
	add.s64 	%rd24, %rd23, %rd2;
	add.s64 	%rd66, %rd24, 16;
	mov.f32 	%f67, 0f00000000;
	mov.u32 	%r34, %r2;
$L__BB0_3:
	.pragma "nounroll";
	mul.wide.s32 	%rd25, %r34, 4;
	add.s64 	%rd26, %rd3, %rd25;
	add.s64 	%rd27, %rd4, %rd25;
	add.s64 	%rd28, %rd5, %rd25;
	add.s64 	%rd29, %rd6, %rd25;
	add.s64 	%rd30, %rd7, %rd25;
	add.s64 	%rd31, %rd8, %rd25;
	add.s64 	%rd32, %rd9, %rd25;
	add.s64 	%rd33, %rd1, %rd25;
	ld.global.f32 	%f17, [%rd66+-16];
	ld.global.f32 	%f18, [%rd33];
	fma.rn.f32 	%f19, %f17, %f18, %f67;
	ld.global.f32 	%f20, [%rd66+-12];
	ld.global.f32 	%f21, [%rd26];
	fma.rn.f32 	%f22, %f20, %f21, %f19;
	ld.global.f32 	%f23, [%rd66+-8];
	ld.global.f32 	%f24, [%rd27];
	fma.rn.f32 	%f25, %f23, %f24, %f22;
	ld.global.f32 	%f26, [%rd66+-4];
	ld.global.f32 	%f27, [%rd28];
	fma.rn.f32 	%f28, %f26, %f27, %f25;
	ld.global.f32 	%f29, [%rd66];
	ld.global.f32 	%f30, [%rd29];
	fma.rn.f32 	%f31, %f29, %f30, %f28;
	ld.global.f32 	%f32, [%rd66+4];
	ld.global.f32 	%f33, [%rd30];
	fma.rn.f32 	%f34, %f32, %f33, %f31;
	ld.global.f32 	%f35, [%rd66+8];
	ld.global.f32 	%f36, [%rd31];
	fma.rn.f32 	%f37, %f35, %f36, %f34;
	ld.global.f32 	%f38, [%rd66+12];
	ld.global.f32 	%f39, [%rd32];
	fma.rn.f32 	%f67, %f38, %f39, %f37;
	add.s32 	%r35, %r35, 8;
	shl.b32 	%r25, %r17, 3;
	add.s32 	%r34, %r34, %r25;
	add.s64 	%rd66, %rd66, 32;
	setp.ne.s32 	%p3, %r35, 0;
	@%p3 bra 	$L__BB0_3;
$L__BB0_4:
	setp.eq.s32 	%p4, %r4, 0;
	@%p4 bra 	$L__BB0_12;
	and.b32  	%r12, %r17, 3;
	setp.lt.u32 	%p5, %r4, 4;
	@%p5 bra 	$L__BB0_7;
	add.s32 	%r26, %r37, %r3;
	mul.wide.u32 	%rd34, %r26, 4;
	add.s64 	%rd35, %rd2, %rd34;
	ld.global.f32 	%f41, [%rd35];
	mad.lo.s32 	%r27, %r37, %r17, %r2;
	mul.wide.s32 	%rd36, %r27, 4;
	add.s64 	%rd37, %rd1, %rd36;
	ld.global.f32 	%f42, [%rd37];
	fma.rn.f32 	%f43, %f41, %f42, %f67;
	cvt.u64.u32 	%rd38, %r3;
	cvt.u64.u32 	%rd39, %r37;
	add.s64 	%rd40, %rd39, %rd38;
	shl.b64 	%rd41, %rd40, 2;
	add.s64 	%rd42, %rd2, %rd41;
	ld.global.f32 	%f44, [%rd42+4];
	mul.wide.u32 	%rd43, %r17, 4;
	add.s64 	%rd44, %rd37, %rd43;
	ld.global.f32 	%f45, [%rd44];
	fma.rn.f32 	%f46, %f44, %f45, %f43;
	ld.global.f32 	%f47, [%rd42+8];
	add.s64 	%rd45, %rd44, %rd43;
	ld.global.f32 	%f48, [%rd45];
	fma.rn.f32 	%f49, %f47, %f48, %f46;
	ld.global.f32 	%f50, [%rd42+12];
	add.s64 	%rd46, %rd45, %rd43;
	ld.global.f32 	%f51, [%rd46];
	fma.rn.f32 	%f67, %f50, %f51, %f49;
	add.s32 	%r37, %r37, 4;
$L__BB0_7:
	setp.eq.s32 	%p6, %r12, 0;
	@%p6 bra 	$L__BB0_12;
	setp.eq.s32 	%p7, %r12, 1;
	@%p7 bra 	$L__BB0_10;
	add.s32 	%r28, %r37, %r3;
	mul.wide.u32 	%rd47, %r28, 4;
	add.s64 	%rd48, %rd2, %rd47;
	ld.global.f32 	%f53, [%rd48];
	mad.lo.s32 	%r29, %r37, %r17, %r2;
	mul.wide.s32 	%rd49, %r29, 4;
	add.s64 	%rd50, %rd1, %rd49;
	ld.global.f32 	%f54, [%rd50];
	fma.rn.f32 	%f55, %f53, %f54, %f67;
	cvt.u64.u32 	%rd51, %r3;
	cvt.u64.u32 	%rd52, %r37;
	add.s64 	%rd53, %rd52, %rd51;
	shl.b64 	%rd54, %rd53, 2;
	add.s64 	%rd55, %rd2, %rd54;
	ld.global.f32 	%f56, [%rd55+4];
	mul.wide.u32 	%rd56, %r17, 4;
	add.s64 	%rd57, %rd50, %rd56;
	ld.global.f32 	%f57, [%rd57];
	fma.rn.f32 	%f67, %f56, %f57, %f55;
	add.s32 	%r37, %r37, 2;
$L__BB0_10:
	and.b32  	%r30, %r17, 1;
	setp.eq.b32 	%p8, %r30, 1;
	not.pred 	%p9, %p8;
	@%p9 bra 	$L__BB0_12;
	add.s32 	%r31, %r37, %r3;
	mul.wide.u32 	%rd58, %r31, 4;
	add.s64 	%rd59, %rd2, %rd58;
	ld.global.f32 	%f58, [%rd59];
	mad.lo.s32 	%r32, %r37, %r17, %r2;
	mul.wide.s32 	%rd60, %r32, 4;
	add.s64 	%rd61, %rd1, %rd60;
	ld.global.f32 	%f59, [%rd61];
	fma.rn.f32 	%f67, %f58, %f59, %f67;
$L__BB0_12:
	ld.param.u64 	%rd65, [_Z27simple_CUDA_matrix_multiplyPfS_S_i_param_2];
	cvta.to.global.u64 	%rd62, %rd65;
	mad.lo.s32 	%r33, %r17, %r1, %r2;
	mul.wide.s32 	%rd63, %r33, 4;
	add.s64 	%rd64, %rd62, %rd63;
	st.global.f32 	[%rd64], %f67;
	ret;

}
	// .globl	_Z30optimised_CUDA_matrix_multiplyPfS_S_i
.visible .entry _Z30optimised_CUDA_matrix_multiplyPfS_S_i(
	.param .u64 .ptr .align 1 _Z30optimised_CUDA_matrix_multiplyPfS_S_i_param_0,
	.param .u64 .ptr .align 1 _Z30optimised_CUDA_matrix_multiplyPfS_S_i_param_1,
	.param .u64 .ptr .align 1 _Z30optimised_CUDA_matrix_multiplyPfS_S_i_param_2,
	.param .u32 _Z30optimised_CUDA_matrix_multiplyPfS_S_i_param_3
)
{
	.reg .pred 	%p<3>;
	.reg .b32 	%r<36>;
	.reg .b32 	%f<105>;
	.reg .b64 	%rd<13>;
	// demoted variable
	.shared .align 4 .b8 _ZZ30optimised_CUDA_matrix_multiplyPfS_S_iE9shared_m1[4096];
	// demoted variable
	.shared .align 4 .b8 _ZZ30optimised_CUDA_matrix_multiplyPfS_S_iE9shared_m2[4096];
	ld.param.u64 	%rd3, [_Z30optimised_CUDA_matrix_multiplyPfS_S_i_param_0];
	ld.param.u64 	%rd4, [_Z30optimised_CUDA_matrix_multiplyPfS_S_i_param_1];
	ld.param.u64 	%rd5, [_Z30optimised_CUDA_matrix_multiplyPfS_S_i_param_2];
	ld.param.u32 	%r19, [_Z30optimised_CUDA_matrix_multiplyPfS_S_i_param_3];
	mov.u32 	%r1, %tid.x;
	mov.u32 	%r2, %tid.y;
	mov.u32 	%r20, %ctaid.y;
	mov.u32 	%r21, %ntid.y;
	mad.lo.s32 	%r3, %r20, %r21, %r2;
	mov.u32 	%r22, %ctaid.x;
	mov.u32 	%r23, %ntid.x;
	mad.lo.s32 	%r4, %r22, %r23, %r1;
	setp.lt.s32 	%p1, %r19, 32;
	mov.f32 	%f104, 0f00000000;
	@%p1 bra 	$L__BB1_3;
	shl.b32 	%r24, %r2, 7;
	mov.u32 	%r25, _ZZ30optimised_CUDA_matrix_multiplyPfS_S_iE9shared_m1;
	add.s32 	%r5, %r25, %r24;
	shl.b32 	%r26, %r1, 2;
	add.s32 	%r6, %r5, %r26;
	mov.u32 	%r27, _ZZ30optimised_CUDA_matrix_multiplyPfS_S_iE9shared_m2;
	add.s32 	%r8, %r27, %r26;
	add.s32 	%r7, %r8, %r24;
	shr.s32 	%r28, %r19, 31;
	shr.u32 	%r29, %r28, 27;
	add.s32 	%r30, %r19, %r29;
	shr.s32 	%r31, %r30, 5;
	neg.s32 	%r35, %r31;
	mad.lo.s32 	%r34, %r19, %r3, %r1;
	mad.lo.s32 	%r33, %r2, %r19, %r4;
	shl.b32 	%r12, %r19, 5;
	cvta.to.global.u64 	%rd1, %rd3;
	cvta.to.global.u64 	%rd2, %rd4;
	mov.f32 	%f104, 0f00000000;
$L__BB1_2:
	mul.wide.s32 	%rd6, %r34, 4;
	add.s64 	%rd7, %rd1, %rd6;
	mul.wide.s32 	%rd8, %r33, 4;
	add.s64 	%rd9, %rd2, %rd8;
	ld.global.f32 	%f6, [%rd7];
	st.shared.f32 	[%r6], %f6;
	ld.global.f32 	%f7, [%rd9];
	st.shared.f32 	[%r7], %f7;
	bar.sync 	0;
	ld.shared.f32 	%f8, [%r5];
	ld.shared.f32 	%f9, [%r8];
	fma.rn.f32 	%f10, %f8, %f9, %f104;
	ld.shared.f32 	%f11, [%r5+4];
	ld.shared.f32 	%f12, [%r8+128];
	fma.rn.f32 	%f13, %f11, %f12, %f10;
	ld.shared.f32 	%f14, [%r5+8];
	ld.shared.f32 	%f15, [%r8+256];
	fma.rn.f32 	%f16, %f14, %f15, %f13;
	ld.shared.f32 	%f17, [%r5+12];
	ld.shared.f32 	%f18, [%r8+384];
	fma.rn.f32 	%f19, %f17, %f18, %f16;
	ld.shared.f32 	%f20, [%r5+16];
	ld.shared.f32 	%f21, [%r8+512];
	fma.rn.f32 	%f22, %f20, %f21, %f19;
	ld.shared.f32 	%f23, [%r5+20];
	ld.shared.f32 	%f24, [%r8+640];
	fma.rn.f32 	%f25, %f23, %f24, %f22;
	ld.shared.f32 	%f26, [%r5+24];
	ld.shared.f32 	%f27, [%r8+768];
	fma.rn.f32 	%f28, %f26, %f27, %f25;
	ld.shared.f32 	%f29, [%r5+28];
	ld.shared.f32 	%f30, [%r8+896];
	fma.rn.f32 	%f31, %f29, %f30, %f28;
	ld.shared.f32 	%f32, [%r5+32];
	ld.shared.f32 	%f33, [%r8+1024];
	fma.rn.f32 	%f34, %f32, %f33, %f31;
	ld.shared.f32 	%f35, [%r5+36];
	ld.shared.f32 	%f36, [%r8+1152];
	fma.rn.f32 	%f37, %f35, %f36, %f34;
	ld.shared.f32 	%f38, [%r5+40];
	ld.shared.f32 	%f39, [%r8+1280];
	fma.rn.f32 	%f40, %f38, %f39, %f37;
	ld.shared.f32 	%f41, [%r5+44];
	ld.shared.f32 	%f42, [%r8+1408];
	fma.rn.f32 	%f43, %f41, %f42, %f40;
	ld.shared.f32 	%f44, [%r5+48];
	ld.shared.f32 	%f45, [%r8+1536];
	fma.rn.f32 	%f46, %f44, %f45, %f43;
	ld.shared.f32 	%f47, [%r5+52];
	ld.shared.f32 	%f48, [%r8+1664];
	fma.rn.f32 	%f49, %f47, %f48, %f46;
	ld.shared.f32 	%f50, [%r5+56];
	ld.shared.f32 	%f51, [%r8+1792];
	fma.rn.f32 	%f52, %f50, %f51, %f49;
	ld.shared.f32 	%f53, [%r5+60];
	ld.shared.f32 	%f54, [%r8+1920];
	fma.rn.f32 	%f55, %f53, %f54, %f52;
	ld.shared.f32 	%f56, [%r5+64];
	ld.shared.f32 	%f57, [%r8+2048];
	fma.rn.f32 	%f58, %f56, %f57, %f55;
	ld.shared.f32 	%f59, [%r5+68];
	ld.shared.f32 	%f60, [%r8+2176];
	fma.rn.f32 	%f61, %f59, %f60, %f58;
	ld.shared.f32 	%f62, [%r5+72];
	ld.shared.f32 	%f63, [%r8+2304];
	fma.rn.f32 	%f64, %f62, %f63, %f61;
	ld.shared.f32 	%f65, [%r5+76];
	ld.shared.f32 	%f66, [%r8+2432];
	fma.rn.f32 	%f67, %f65, %f66, %f64;
	ld.shared.f32 	%f68, [%r5+80];
	ld.shared.f32 	%f69, [%r8+2560];
	fma.rn.f32 	%f70, %f68, %f69, %f67;
	ld.shared.f32 	%f71, [%r5+84];
	ld.shared.f32 	%f72, [%r8+2688];
	fma.rn.f32 	%f73, %f71, %f72, %f70;
	ld.shared.f32 	%f74, [%r5+88];
	ld.shared.f32 	%f75, [%r8+2816];
	fma.rn.f32 	%f76, %f74, %f75, %f73;
	ld.shared.f32 	%f77, [%r5+92];
	ld.shared.f32 	%f78, [%r8+2944];
	fma.rn.f32 	%f79, %f77, %f78, %f76;
	ld.shared.f32 	%f80, [%r5+96];
	ld.shared.f32 	%f81, [%r8+3072];
	fma.rn.f32 	%f82, %f80, %f81, %f79;
	ld.shared.f32 	%f83, [%r5+100];
	ld.shared.f32 	%f84, [%r8+3200];
	fma.rn.f32 	%f85, %f83, %f84, %f82;
	ld.shared.f32 	%f86, [%r5+104];
	ld.shared.f32 	%f87, [%r8+3328];
	fma.rn.f32 	%f88, %f86, %f87, %f85;
	ld.shared.f32 	%f89, [%r5+108];
	ld.shared.f32 	%f90, [%r8+3456];
	fma.rn.f32 	%f91, %f89, %f90, %f88;
	ld.shared.f32 	%f92, [%r5+112];
	ld.shared.f32 	%f93, [%r8+3584];
	fma.rn.f32 	%f94, %f92, %f93, %f91;
	ld.shared.f32 	%f95, [%r5+116];
	ld.shared.f32 	%f96, [%r8+3712];
	fma.rn.f32 	%f97, %f95, %f96, %f94;
	ld.shared.f32 	%f98, [%r5+120];
	ld.shared.f32 	%f99, [%r8+3840];
	fma.rn.f32 	%f100, %f98, %f99, %f97;
	ld.shared.f32 	%f101, [%r5+124];
	ld.shared.f32 	%f102, [%r8+3968];
	fma.rn.f32 	%f104, %f101, %f102, %f100;
	bar.sync 	0;
	add.s32 	%r35, %r35, 1;
	setp.ne.s32 	%p2, %r35, 0;
	add.s32 	%r34, %r34, 32;
	add.s32 	%r33, %r33, %r12;
	@%p2 bra 	$L__BB1_2;
$L__BB1_3:
	cvta.to.global.u64 	%rd10, %rd5;
	mad.lo.s32 	%r32, %r19, %r3, %r4;
	mul.wide.s32 	%rd11, %r32, 4;
	add.s64 	%rd12, %rd10, %rd11;
	st.global.f32 	[%rd12], %f104;
	ret;

}


// ===== COMPILED SASS (sm_100) =====

	.target	sm_100

	.elftype	@"ET_EXEC"


//--------------------- .note.nv.tkinfo           --------------------------
	.section	.note.nv.tkinfo,"",@"SHT_NOTE"
	.sectionflags	@"SHF_NOTE_NV_TKINFO"
	.tkinfo
        /*0018*/ 	.word	0x00000002
        /*0030*/ 	.string	""
        /*0030*/ 	.string	"ptxas"
        /*0030*/ 	.string	"Cuda compilation tools, release 13.0, V13.0.88"
        /*0030*/ 	.string	"Build cuda_13.0.r13.0/compiler.36424714_0"
        /*0030*/ 	.string	"-arch sm_100 -m 64 "



//--------------------- .note.nv.cuinfo           --------------------------
	.section	.note.nv.cuinfo,"",@"SHT_NOTE"
	.sectionflags	@"SHF_NOTE_NV_CUINFO"
        /*0018*/ 	.short	0x0002
        /*001a*/ 	.short	0x0064
        /*001c*/ 	.short	0x0082
	.zero		2


//--------------------- .nv.info                  --------------------------
	.section	.nv.info,"",@"SHT_CUDA_INFO"
	.align	4


	//----- nvinfo : EIATTR_REGCOUNT
	.align		4
        /*0000*/ 	.byte	0x04, 0x2f
        /*0002*/ 	.short	(.L_1 - .L_0)
	.align		4
.L_0:
        /*0004*/ 	.word	index@(_Z27simple_CUDA_matrix_multiplyPfS_S_i)
        /*0008*/ 	.word	0x0000001e


	//----- nvinfo : EIATTR_FRAME_SIZE
	.align		4
.L_1:
        /*000c*/ 	.byte	0x04, 0x11
        /*000e*/ 	.short	(.L_3 - .L_2)
	.align		4
.L_2:
        /*0010*/ 	.word	index@(_Z27simple_CUDA_matrix_multiplyPfS_S_i)
        /*0014*/ 	.word	0x00000000


	//----- nvinfo : EIATTR_REGCOUNT
	.align		4
.L_3:
        /*0018*/ 	.byte	0x04, 0x2f
        /*001a*/ 	.short	(.L_5 - .L_4)
	.align		4
.L_4:
        /*001c*/ 	.word	index@(_Z30optimised_CUDA_matrix_multiplyPfS_S_i)
        /*0020*/ 	.word	0x00000020


	//----- nvinfo : EIATTR_FRAME_SIZE
	.align		4
.L_5:
        /*0024*/ 	.byte	0x04, 0x11
        /*0026*/ 	.short	(.L_7 - .L_6)
	.align		4
.L_6:
        /*0028*/ 	.word	index@(_Z30optimised_CUDA_matrix_multiplyPfS_S_i)
        /*002c*/ 	.word	0x00000000


	//----- nvinfo : EIATTR_MIN_STACK_SIZE
	.align		4
.L_7:
        /*0030*/ 	.byte	0x04, 0x12
        /*0032*/ 	.short	(.L_9 - .L_8)
	.align		4
.L_8:
        /*0034*/ 	.word	index@(_Z30optimised_CUDA_matrix_multiplyPfS_S_i)
        /*0038*/ 	.word	0x00000000


	//----- nvinfo : EIATTR_MIN_STACK_SIZE
	.align		4
.L_9:
        /*003c*/ 	.byte	0x04, 0x12
        /*003e*/ 	.short	(.L_11 - .L_10)
	.align		4
.L_10:
        /*0040*/ 	.word	index@(_Z27simple_CUDA_matrix_multiplyPfS_S_i)
        /*0044*/ 	.word	0x00000000
.L_11:


//--------------------- .nv.compat                --------------------------
	.section	.nv.compat,"",@"SHT_CUDA_COMPAT_INFO"
	.align	4
        /*0000*/ 	.byte	0x02, 0x09, 0x00, 0x00, 0x02, 0x02, 0x01, 0x00, 0x02, 0x05, 0x05, 0x00, 0x03, 0x07, 0x01, 0x01
        /*0010*/ 	.byte	0x02, 0x03, 0x00, 0x00, 0x02, 0x06, 0x01, 0x00, 0x04, 0x0b, 0x08, 0x00, 0x09, 0x00, 0x00, 0x00
        /*0020*/ 	.byte	0x00, 0x00, 0x00, 0x00


//--------------------- .nv.info._Z30optimised_CUDA_matrix_multiplyPfS_S_i --------------------------
	.section	.nv.info._Z30optimised_CUDA_matrix_multiplyPfS_S_i,"",@"SHT_CUDA_INFO"
	.sectionflags	@""
	.align	4


	//----- nvinfo : EIATTR_CUDA_API_VERSION
	.align		4
        /*0000*/ 	.byte	0x04, 0x37
        /*0002*/ 	.short	(.L_13 - .L_12)
.L_12:
        /*0004*/ 	.word	0x00000082


	//----- nvinfo : EIATTR_KPARAM_INFO
	.align		4
.L_13:
        /*0008*/ 	.byte	0x04, 0x17
        /*000a*/ 	.short	(.L_15 - .L_14)
.L_14:
        /*000c*/ 	.word	0x00000000
        /*0010*/ 	.short	0x0003
        /*0012*/ 	.short	0x0018
        /*0014*/ 	.byte	0x00, 0xf0, 0x11, 0x00


	//----- nvinfo : EIATTR_KPARAM_INFO
	.align		4
.L_15:
        /*0018*/ 	.byte	0x04, 0x17
        /*001a*/ 	.short	(.L_17 - .L_16)
.L_16:
        /*001c*/ 	.word	0x00000000
        /*0020*/ 	.short	0x0002
        /*0022*/ 	.short	0x0010
        /*0024*/ 	.byte	0x00, 0xf5, 0x21, 0x00


	//----- nvinfo : EIATTR_KPARAM_INFO
	.align		4
.L_17:
        /*0028*/ 	.byte	0x04, 0x17
        /*002a*/ 	.short	(.L_19 - .L_18)
.L_18:
        /*002c*/ 	.word	0x00000000
        /*0030*/ 	.short	0x0001
        /*0032*/ 	.short	0x0008
        /*0034*/ 	.byte	0x00, 0xf5, 0x21, 0x00


	//----- nvinfo : EIATTR_KPARAM_INFO
	.align		4
.L_19:
        /*0038*/ 	.byte	0x04, 0x17
        /*003a*/ 	.short	(.L_21 - .L_20)
.L_20:
        /*003c*/ 	.word	0x00000000
        /*0040*/ 	.short	0x0000
        /*0042*/ 	.short	0x0000
        /*0044*/ 	.byte	0x00, 0xf5, 0x21, 0x00


	//----- nvinfo : EIATTR_SPARSE_MMA_MASK
	.align		4
.L_21:
        /*0048*/ 	.byte	0x03, 0x50
        /*004a*/ 	.short	0x0000


	//----- nvinfo : EIATTR_MAXREG_COUNT
	.align		4
        /*004c*/ 	.byte	0x03, 0x1b
        /*004e*/ 	.short	0x00ff


	//----- nvinfo : EIATTR_NUM_BARRIERS
	.align		4
        /*0050*/ 	.byte	0x02, 0x4c
        /*0052*/ 	.byte	0x01
	.zero		1


	//----- nvinfo : EIATTR_MERCURY_ISA_VERSION
	.align		4
        /*0054*/ 	.byte	0x03, 0x5f
        /*0056*/ 	.short	0x0101


	//----- nvinfo : EIATTR_VRC_CTA_INIT_COUNT
	.align		4
        /*0058*/ 	.byte	0x02, 0x4a
	.zero		1
	.zero		1


	//----- nvinfo : EIATTR_EXIT_INSTR_OFFSETS
	.align		4
        /*005c*/ 	.byte	0x04, 0x1c
        /*005e*/ 	.short	(.L_23 - .L_22)


	//   ....[0]....
.L_22:
        /*0060*/ 	.word	0x00000790


	//----- nvinfo : EIATTR_CBANK_PARAM_SIZE
	.align		4
.L_23:
        /*0064*/ 	.byte	0x03, 0x19
        /*0066*/ 	.short	0x001c


	//----- nvinfo : EIATTR_PARAM_CBANK
	.align		4
        /*0068*/ 	.byte	0x04, 0x0a
        /*006a*/ 	.short	(.L_25 - .L_24)
	.align		4
.L_24:
        /*006c*/ 	.word	index@(.nv.constant0._Z30optimised_CUDA_matrix_multiplyPfS_S_i)
        /*0070*/ 	.short	0x0380
        /*0072*/ 	.short	0x001c


	//----- nvinfo : EIATTR_SW_WAR
	.align		4
.L_25:
        /*0074*/ 	.byte	0x04, 0x36
        /*0076*/ 	.short	(.L_27 - .L_26)
.L_26:
        /*0078*/ 	.word	0x00000008
.L_27:


//--------------------- .nv.info._Z27simple_CUDA_matrix_multiplyPfS_S_i --------------------------
	.section	.nv.info._Z27simple_CUDA_matrix_multiplyPfS_S_i,"",@"SHT_CUDA_INFO"
	.sectionflags	@""
	.align	4


	//----- nvinfo : EIATTR_CUDA_API_VERSION
	.align		4
        /*0000*/ 	.byte	0x04, 0x37
        /*0002*/ 	.short	(.L_29 - .L_28)
.L_28:
        /*0004*/ 	.word	0x00000082


	//----- nvinfo : EIATTR_KPARAM_INFO
	.align		4
.L_29:
        /*0008*/ 	.byte	0x04, 0x17
        /*000a*/ 	.short	(.L_31 - .L_30)
.L_30:
        /*000c*/ 	.word	0x00000000
        /*0010*/ 	.short	0x0003
        /*0012*/ 	.short	0x0018
        /*0014*/ 	.byte	0x00, 0xf0, 0x11, 0x00


	//----- nvinfo : EIATTR_KPARAM_INFO
	.align		4
.L_31:
        /*0018*/ 	.byte	0x04, 0x17
        /*001a*/ 	.short	(.L_33 - .L_32)
.L_32:
        /*001c*/ 	.word	0x00000000
        /*0020*/ 	.short	0x0002
        /*0022*/ 	.short	0x0010
        /*0024*/ 	.byte	0x00, 0xf5, 0x21, 0x00


	//----- nvinfo : EIATTR_KPARAM_INFO
	.align		4
.L_33:
        /*0028*/ 	.byte	0x04, 0x17
        /*002a*/ 	.short	(.L_35 - .L_34)
.L_34:
        /*002c*/ 	.word	0x00000000
        /*0030*/ 	.short	0x0001
        /*0032*/ 	.short	0x0008
        /*0034*/ 	.byte	0x00, 0xf5, 0x21, 0x00


	//----- nvinfo : EIATTR_KPARAM_INFO
	.align		4
.L_35:
        /*0038*/ 	.byte	0x04, 0x17
        /*003a*/ 	.short	(.L_37 - .L_36)
.L_36:
        /*003c*/ 	.word	0x00000000
        /*0040*/ 	.short	0x0000
        /*0042*/ 	.short	0x0000
        /*0044*/ 	.byte	0x00, 0xf5, 0x21, 0x00


	//----- nvinfo : EIATTR_SPARSE_MMA_MASK
	.align		4
.L_37:
        /*0048*/ 	.byte	0x03, 0x50
        /*004a*/ 	.short	0x0000


	//----- nvinfo : EIATTR_MAXREG_COUNT
	.align		4
        /*004c*/ 	.byte	0x03, 0x1b
        /*004e*/ 	.short	0x00ff


	//----- nvinfo : EIATTR_MERCURY_ISA_VERSION
	.align		4
        /*0050*/ 	.byte	0x03, 0x5f
        /*0052*/ 	.short	0x0101


	//----- nvinfo : EIATTR_VRC_CTA_INIT_COUNT
	.align		4
        /*0054*/ 	.byte	0x02, 0x4a
	.zero		1
	.zero		1


	//----- nvinfo : EIATTR_EXIT_INSTR_OFFSETS
	.align		4
        /*0058*/ 	.byte	0x04, 0x1c
        /*005a*/ 	.short	(.L_39 - .L_38)


	//   ....[0]....
.L_38:
        /*005c*/ 	.word	0x00000ab0


	//----- nvinfo : EIATTR_CBANK_PARAM_SIZE
	.align		4
.L_39:
        /*0060*/ 	.byte	0x03, 0x19
        /*0062*/ 	.short	0x001c


	//----- nvinfo : EIATTR_PARAM_CBANK
	.align		4
        /*0064*/ 	.byte	0x04, 0x0a
        /*0066*/ 	.short	(.L_41 - .L_40)
	.align		4
.L_40:
        /*0068*/ 	.word	index@(.nv.constant0._Z27simple_CUDA_matrix_multiplyPfS_S_i)
        /*006c*/ 	.short	0x0380
        /*006e*/ 	.short	0x001c


	//----- nvinfo : EIATTR_SW_WAR
	.align		4
.L_41:
        /*0070*/ 	.byte	0x04, 0x36
        /*0072*/ 	.short	(.L_43 - .L_42)
.L_42:
        /*0074*/ 	.word	0x00000008
.L_43:


//--------------------- .nv.callgraph             --------------------------
	.section	.nv.callgraph,"",@"SHT_CUDA_CALLGRAPH"
	.align	4
	.sectionentsize	8
	.align		4
        /*0000*/ 	.word	0x00000000
	.align		4
        /*0004*/ 	.word	0xffffffff
	.align		4
        /*0008*/ 	.word	0x00000000
	.align		4
        /*000c*/ 	.word	0xfffffffe
	.align		4
        /*0010*/ 	.word	0x00000000
	.align		4
        /*0014*/ 	.word	0xfffffffd
	.align		4
        /*0018*/ 	.word	0x00000000
	.align		4
        /*001c*/ 	.word	0xfffffffc


//--------------------- .text._Z30optimised_CUDA_matrix_multiplyPfS_S_i --------------------------
	.section	.text._Z30optimised_CUDA_matrix_multiplyPfS_S_i,"ax",@progbits
	.align	128
        .global         _Z30optimised_CUDA_matrix_multiplyPfS_S_i
        .type           _Z30optimised_CUDA_matrix_multiplyPfS_S_i,@function
        .size           _Z30optimised_CUDA_matrix_multiplyPfS_S_i,(.L_x_8 - _Z30optimised_CUDA_matrix_multiplyPfS_S_i)
        .other          _Z30optimised_CUDA_matrix_multiplyPfS_S_i,@"STO_CUDA_ENTRY STV_DEFAULT"
_Z30optimised_CUDA_matrix_multiplyPfS_S_i:
.text._Z30optimised_CUDA_matrix_multiplyPfS_S_i:
[----:B------:R-:W-:Y:S01]  /*0000*/  LDC R1, c[0x0][0x37c] ;  /* 0x0000df00ff017b82 */ /* 0x000fe20000000800 */
[----:B------:R-:W0:Y:S07]  /*0010*/  S2R R13, SR_TID.Y ;  /* 0x00000000000d7919 */ /* 0x000e2e0000002200 */
[----:B------:R-:W1:Y:S01]  /*0020*/  LDC R0, c[0x0][0x398] ;  /* 0x0000e600ff007b82 */ /* 0x000e620000000800 */
[----:B------:R-:W2:Y:S01]  /*0030*/  LDCU.64 UR8, c[0x0][0x358] ;  /* 0x00006b00ff0877ac */ /* 0x000ea20008000a00 */
[----:B------:R-:W-:Y:S01]  /*0040*/  HFMA2 R11, -RZ, RZ, 0, 0 ;  /* 0x00000000ff0b7431 */ /* 0x000fe200000001ff */
[----:B------:R-:W3:Y:S05]  /*0050*/  S2R R9, SR_TID.X ;  /* 0x0000000000097919 */ /* 0x000eea0000002100 */
[----:B------:R-:W0:Y:S08]  /*0060*/  LDC R2, c[0x0][0x364] ;  /* 0x0000d900ff027b82 */ /* 0x000e300000000800 */
[----:B------:R-:W0:Y:S08]  /*0070*/  S2UR UR4, SR_CTAID.Y ;  /* 0x00000000000479c3 */ /* 0x000e300000002600 */
[----:B------:R-:W3:Y:S01]  /*0080*/  S2UR UR5, SR_CTAID.X ;  /* 0x00000000000579c3 */ /* 0x000ee20000002500 */
[----:B-1----:R-:W-:-:S07]  /*0090*/  ISETP.GE.AND P0, PT, R0, 0x20, PT ;  /* 0x000000200000780c */ /* 0x002fce0003f06270 */
[----:B------:R-:W3:Y:S08]  /*00a0*/  LDC R4, c[0x0][0x360] ;  /* 0x0000d800ff047b82 */ /* 0x000ef00000000800 */
[----:B------:R-:W1:Y:S01]  /*00b0*/  LDC.64 R22, c[0x0][0x390] ;  /* 0x0000e400ff167b82 */ /* 0x000e620000000a00 */
[----:B0-----:R-:W-:Y:S02]  /*00c0*/  IMAD R3, R2, UR4, R13 ;  /* 0x0000000402037c24 */ /* 0x001fe4000f8e020d */
[----:B---3--:R-:W-:-:S04]  /*00d0*/  IMAD R5, R4, UR5, R9 ;  /* 0x0000000504057c24 */ /* 0x008fc8000f8e0209 */
[----:B------:R-:W-:-:S04]  /*00e0*/  IMAD R7, R3, R0, R5 ;  /* 0x0000000003077224 */ /* 0x000fc800078e0205 */
[----:B-1----:R-:W-:Y:S01]  /*00f0*/  IMAD.WIDE R22, R7, 0x4, R22 ;  /* 0x0000000407167825 */ /* 0x002fe200078e0216 */
[----:B--2---:R-:W-:Y:S06]  /*0100*/  @!P0 BRA `(.L_x_0) ;  /* 0x00000004009c8947 */ /* 0x004fec0003800000 */
[----:B------:R-:W0:Y:S01]  /*0110*/  S2UR UR6, SR_CgaCtaId ;  /* 0x00000000000679c3 */ /* 0x000e220000008800 */
[----:B------:R-:W-:Y:S01]  /*0120*/  UMOV UR4, 0x400 ;  /* 0x0000040000047882 */ /* 0x000fe20000000000 */
[----:B------:R-:W-:Y:S01]  /*0130*/  SHF.R.S32.HI R7, RZ, 0x1f, R0 ;  /* 0x0000001fff077819 */ /* 0x000fe20000011400 */
[----:B------:R-:W-:Y:S01]  /*0140*/  UIADD3 UR5, UPT, UPT, UR4, 0x1000, URZ ;  /* 0x0000100004057890 */ /* 0x000fe2000fffe0ff */
[-C--:B------:R-:W-:Y:S01]  /*0150*/  IMAD R2, R3, R0.reuse, R9 ;  /* 0x0000000003027224 */ /* 0x080fe200078e0209 */
[----:B------:R-:W-:Y:S01]  /*0160*/  MOV R11, RZ ;  /* 0x000000ff000b7202 */ /* 0x000fe20000000f00 */
[-C--:B------:R-:W-:Y:S01]  /*0170*/  IMAD R3, R13, R0.reuse, R5 ;  /* 0x000000000d037224 */ /* 0x080fe200078e0205 */
[----:B------:R-:W-:Y:S01]  /*0180*/  LEA.HI R7, R7, R0, RZ, 0x5 ;  /* 0x0000000007077211 */ /* 0x000fe200078f28ff */
[----:B------:R-:W1:Y:S03]  /*0190*/  LDC.64 R20, c[0x0][0x380] ;  /* 0x0000e000ff147b82 */ /* 0x000e660000000a00 */
[----:B------:R-:W-:-:S04]  /*01a0*/  SHF.R.S32.HI R4, RZ, 0x5, R7 ;  /* 0x00000005ff047819 */ /* 0x000fc80000011407 */
[----:B------:R-:W-:Y:S01]  /*01b0*/  IADD3 R4, PT, PT, -R4, RZ, RZ ;  /* 0x000000ff04047210 */ /* 0x000fe20007ffe1ff */
[----:B------:R-:W2:Y:S01]  /*01c0*/  LDC.64 R18, c[0x0][0x388] ;  /* 0x0000e200ff127b82 */ /* 0x000ea20000000a00 */
[----:B0-----:R-:W-:Y:S02]  /*01d0*/  ULEA UR4, UR6, UR4, 0x18 ;  /* 0x0000000406047291 */ /* 0x001fe4000f8ec0ff */
[----:B------:R-:W-:-:S04]  /*01e0*/  ULEA UR5, UR6, UR5, 0x18 ;  /* 0x0000000506057291 */ /* 0x000fc8000f8ec0ff */
[----:B------:R-:W-:Y:S02]  /*01f0*/  LEA R16, R13, UR4, 0x7 ;  /* 0x000000040d107c11 */ /* 0x000fe4000f8e38ff */
[C---:B------:R-:W-:Y:S02]  /*0200*/  LEA R6, R9.reuse, UR5, 0x2 ;  /* 0x0000000509067c11 */ /* 0x040fe4000f8e10ff */
[----:B------:R-:W-:Y:S02]  /*0210*/  LEA R7, R9, R16, 0x2 ;  /* 0x0000001009077211 */ /* 0x000fe400078e10ff */
[----:B------:R-:W-:-:S07]  /*0220*/  LEA R5, R13, R6, 0x7 ;  /* 0x000000060d057211 */ /* 0x000fce00078e38ff */
.L_x_1:
[----:B-1----:R-:W-:-:S04]  /*0230*/  IMAD.WIDE R24, R2, 0x4, R20 ;  /* 0x0000000402187825 */ /* 0x002fc800078e0214 */
[----:B--2---:R-:W-:Y:S02]  /*0240*/  IMAD.WIDE R8, R3, 0x4, R18 ;  /* 0x0000000403087825 */ /* 0x004fe400078e0212 */
[----:B------:R-:W2:Y:S04]  /*0250*/  LDG.E R24, desc[UR8][R24.64] ;  /* 0x0000000818187981 */ /* 0x000ea8000c1e1900 */
[----:B------:R-:W3:Y:S01]  /*0260*/  LDG.E R26, desc[UR8][R8.64] ;  /* 0x00000008081a7981 */ /* 0x000ee2000c1e1900 */
[----:B------:R-:W-:Y:S02]  /*0270*/  IADD3 R4, PT, PT, R4, 0x1, RZ ;  /* 0x0000000104047810 */ /* 0x000fe40007ffe0ff */
[----:B------:R-:W-:Y:S02]  /*0280*/  IADD3 R2, PT, PT, R2, 0x20, RZ ;  /* 0x0000002002027810 */ /* 0x000fe40007ffe0ff */
[----:B------:R-:W-:-:S02]  /*0290*/  ISETP.NE.AND P0, PT, R4, RZ, PT ;  /* 0x000000ff0400720c */ /* 0x000fc40003f05270 */
[----:B------:R-:W-:Y:S01]  /*02a0*/  LEA R3, R0, R3, 0x5 ;  /* 0x0000000300037211 */ /* 0x000fe200078e28ff */
[----:B--2---:R-:W-:Y:S04]  /*02b0*/  STS [R7], R24 ;  /* 0x0000001807007388 */ /* 0x004fe80000000800 */
[----:B---3--:R-:W-:Y:S01]  /*02c0*/  STS [R5], R26 ;  /* 0x0000001a05007388 */ /* 0x008fe20000000800 */
[----:B------:R-:W-:Y:S06]  /*02d0*/  BAR.SYNC.DEFER_BLOCKING 0x0 ;  /* 0x0000000000007b1d */ /* 0x000fec0000010000 */
[----:B------:R-:W-:Y:S04]  /*02e0*/  LDS R10, [R6] ;  /* 0x00000000060a7984 */ /* 0x000fe80000000800 */
[----:B------:R-:W0:Y:S04]  /*02f0*/  LDS.128 R12, [R16] ;  /* 0x00000000100c7984 */ /* 0x000e280000000c00 */
[----:B------:R-:W1:Y:S04]  /*0300*/  LDS R27, [R6+0x80] ;  /* 0x00008000061b7984 */ /* 0x000e680000000800 */
[----:B------:R-:W2:Y:S04]  /*0310*/  LDS R17, [R6+0x100] ;  /* 0x0001000006117984 */ /* 0x000ea80000000800 */
[----:B------:R-:W3:Y:S04]  /*0320*/  LDS R29, [R6+0x180] ;  /* 0x00018000061d7984 */ /* 0x000ee80000000800 */
[----:B------:R-:W-:Y:S01]  /*0330*/  LDS R25, [R6+0x380] ;  /* 0x0003800006197984 */ /* 0x000fe20000000800 */
[----:B0-----:R-:W-:-:S03]  /*0340*/  FFMA R10, R12, R10, R11 ;  /* 0x0000000a0c0a7223 */ /* 0x001fc6000000000b */
[----:B------:R-:W-:Y:S01]  /*0350*/  LDS R12, [R6+0x280] ;  /* 0x00028000060c7984 */ /* 0x000fe20000000800 */
[----:B-1----:R-:W-:-:S03]  /*0360*/  FFMA R28, R27, R13, R10 ;  /* 0x0000000d1b1c7223 */ /* 0x002fc6000000000a */
[----:B------:R-:W-:Y:S01]  /*0370*/  LDS R13, [R6+0x200] ;  /* 0x00020000060d7984 */ /* 0x000fe20000000800 */
[----:B--2---:R-:W-:-:S03]  /*0380*/  FFMA R14, R17, R14, R28 ;  /* 0x0000000e110e7223 */ /* 0x004fc6000000001c */
[----:B------:R-:W0:Y:S01]  /*0390*/  LDS.128 R8, [R16+0x10] ;  /* 0x0000100010087984 */ /* 0x000e220000000c00 */
[----:B---3--:R-:W-:-:S03]  /*03a0*/  FFMA R15, R29, R15, R14 ;  /* 0x0000000f1d0f7223 */ /* 0x008fc6000000000e */
[----:B------:R-:W1:Y:S01]  /*03b0*/  LDS R17, [R6+0x300] ;  /* 0x0003000006117984 */ /* 0x000e620000000800 */
[----:B0-----:R-:W-:-:S03]  /*03c0*/  FFMA R13, R8, R13, R15 ;  /* 0x0000000d080d7223 */ /* 0x001fc6000000000f */
[----:B------:R-:W-:Y:S01]  /*03d0*/  LDS R8, [R6+0x480] ;  /* 0x0004800006087984 */ /* 0x000fe20000000800 */
[----:B------:R-:W-:-:S03]  /*03e0*/  FFMA R24, R12, R9, R13 ;  /* 0x000000090c187223 */ /* 0x000fc6000000000d */
[----:B------:R-:W-:Y:S01]  /*03f0*/  LDS R9, [R6+0x400] ;  /* 0x0004000006097984 */ /* 0x000fe20000000800 */
[----:B-1----:R-:W-:-:S03]  /*0400*/  FFMA R10, R17, R10, R24 ;  /* 0x0000000a110a7223 */ /* 0x002fc60000000018 */
[----:B------:R-:W0:Y:S01]  /*0410*/  LDS.128 R12, [R16+0x20] ;  /* 0x00002000100c7984 */ /* 0x000e220000000c00 */
[----:B------:R-:W-:-:S03]  /*0420*/  FFMA R11, R25, R11, R10 ;  /* 0x0000000b190b7223 */ /* 0x000fc6000000000a */
[----:B------:R-:W1:Y:S04]  /*0430*/  LDS R17, [R6+0x500] ;  /* 0x0005000006117984 */ /* 0x000e680000000800 */
[----:B------:R-:W2:Y:S01]  /*0440*/  LDS R25, [R6+0x580] ;  /* 0x0005800006197984 */ /* 0x000ea20000000800 */
[----:B0-----:R-:W-:-:S03]  /*0450*/  FFMA R9, R12, R9, R11 ;  /* 0x000000090c097223 */ /* 0x001fc6000000000b */
[----:B------:R-:W-:Y:S01]  /*0460*/  LDS R12, [R6+0x680] ;  /* 0x00068000060c7984 */ /* 0x000fe20000000800 */
[----:B------:R-:W-:-:S03]  /*0470*/  FFMA R24, R8, R13, R9 ;  /* 0x0000000d08187223 */ /* 0x000fc60000000009 */
[----:B------:R-:W-:Y:S01]  /*0480*/  LDS R13, [R6+0x600] ;  /* 0x00060000060d7984 */ /* 0x000fe20000000800 */
[----:B-1----:R-:W-:-:S03]  /*0490*/  FFMA R14, R17, R14, R24 ;  /* 0x0000000e110e7223 */ /* 0x002fc60000000018 */
[----:B------:R-:W0:Y:S01]  /*04a0*/  LDS.128 R8, [R16+0x30] ;  /* 0x0000300010087984 */ /* 0x000e220000000c00 */
[----:B--2---:R-:W-:-:S03]  /*04b0*/  FFMA R15, R25, R15, R14 ;  /* 0x0000000f190f7223 */ /* 0x004fc6000000000e */
        /* <DEDUP_REMOVED lines=19> */
[----:B------:R-:W-:Y:S04]  /*05f0*/  LDS R24, [R6+0xc80] ;  /* 0x000c800006187984 */ /* 0x000fe80000000800 */
[----:B------:R-:W-:Y:S01]  /*0600*/  LDS R17, [R6+0xd00] ;  /* 0x000d000006117984 */ /* 0x000fe20000000800 */
[----:B0-----:R-:W-:-:S03]  /*0610*/  FFMA R13, R8, R13, R15 ;  /* 0x0000000d080d7223 */ /* 0x001fc6000000000f */
[----:B------:R-:W0:Y:S01]  /*0620*/  LDS R8, [R6+0xb80] ;  /* 0x000b800006087984 */ /* 0x000e220000000800 */
[----:B------:R-:W-:-:S03]  /*0630*/  FFMA R26, R12, R9, R13 ;  /* 0x000000090c1a7223 */ /* 0x000fc6000000000d */
[----:B------:R-:W-:Y:S01]  /*0640*/  LDS R9, [R6+0xc00] ;  /* 0x000c000006097984 */ /* 0x000fe20000000800 */
[----:B-1----:R-:W-:-:S03]  /*0650*/  FFMA R25, R25, R10, R26 ;  /* 0x0000000a19197223 */ /* 0x002fc6000000001a */
[----:B------:R-:W1:Y:S01]  /*0660*/  LDS.128 R12, [R16+0x60] ;  /* 0x00006000100c7984 */ /* 0x000e620000000c00 */
[----:B0-----:R-:W-:-:S03]  /*0670*/  FFMA R11, R8, R11, R25 ;  /* 0x0000000b080b7223 */ /* 0x001fc60000000019 */
[----:B------:R-:W-:Y:S01]  /*0680*/  LDS R25, [R6+0xf80] ;  /* 0x000f800006197984 */ /* 0x000fe20000000800 */
[----:B-1----:R-:W-:-:S03]  /*0690*/  FFMA R9, R12, R9, R11 ;  /* 0x000000090c097223 */ /* 0x002fc6000000000b */
[----:B------:R-:W0:Y:S01]  /*06a0*/  LDS R12, [R6+0xd80] ;  /* 0x000d8000060c7984 */ /* 0x000e220000000800 */
[----:B------:R-:W-:-:S03]  /*06b0*/  FFMA R26, R24, R13, R9 ;  /* 0x0000000d181a7223 */ /* 0x000fc60000000009 */
[----:B------:R-:W-:Y:S01]  /*06c0*/  LDS R13, [R6+0xe00] ;  /* 0x000e0000060d7984 */ /* 0x000fe20000000800 */
[----:B------:R-:W-:-:S03]  /*06d0*/  FFMA R17, R17, R14, R26 ;  /* 0x0000000e11117223 */ /* 0x000fc6000000001a */
[----:B------:R-:W1:Y:S04]  /*06e0*/  LDS.128 R8, [R16+0x70] ;  /* 0x0000700010087984 */ /* 0x000e680000000c00 */
[----:B------:R-:W2:Y:S04]  /*06f0*/  LDS R24, [R6+0xe80] ;  /* 0x000e800006187984 */ /* 0x000ea80000000800 */
[----:B------:R-:W3:Y:S01]  /*0700*/  LDS R14, [R6+0xf00] ;  /* 0x000f0000060e7984 */ /* 0x000ee20000000800 */
[----:B0-----:R-:W-:-:S04]  /*0710*/  FFMA R15, R12, R15, R17 ;  /* 0x0000000f0c0f7223 */ /* 0x001fc80000000011 */
[----:B-1----:R-:W-:-:S04]  /*0720*/  FFMA R13, R8, R13, R15 ;  /* 0x0000000d080d7223 */ /* 0x002fc8000000000f */
[----:B--2---:R-:W-:-:S04]  /*0730*/  FFMA R9, R24, R9, R13 ;  /* 0x0000000918097223 */ /* 0x004fc8000000000d */
[----:B---3--:R-:W-:-:S04]  /*0740*/  FFMA R10, R14, R10, R9 ;  /* 0x0000000a0e0a7223 */ /* 0x008fc80000000009 */
[----:B------:R-:W-:Y:S01]  /*0750*/  FFMA R11, R25, R11, R10 ;  /* 0x0000000b190b7223 */ /* 0x000fe2000000000a */
[----:B------:R-:W-:Y:S06]  /*0760*/  BAR.SYNC.DEFER_BLOCKING 0x0 ;  /* 0x0000000000007b1d */ /* 0x000fec0000010000 */
[----:B------:R-:W-:Y:S05]  /*0770*/  @P0 BRA `(.L_x_1) ;  /* 0xfffffff800ac0947 */ /* 0x000fea000383ffff */
.L_x_0:
[----:B------:R-:W-:Y:S01]  /*0780*/  STG.E desc[UR8][R22.64], R11 ;  /* 0x0000000b16007986 */ /* 0x000fe2000c101908 */
[----:B------:R-:W-:Y:S05]  /*0790*/  EXIT ;  /* 0x000000000000794d */ /* 0x000fea0003800000 */
.L_x_2:
[----:B------:R-:W-:-:S00]  /*07a0*/  BRA `(.L_x_2) ;  /* 0xfffffffc00fc7947 */ /* 0x000fc0000383ffff */
[----:B------:R-:W-:-:S00]  /*07b0*/  NOP ;  /* 0x0000000000007918 */ /* 0x000fc00000000000 */
        /* <DEDUP_REMOVED lines=12> */
.L_x_8:


//--------------------- .text._Z27simple_CUDA_matrix_multiplyPfS_S_i --------------------------
	.section	.text._Z27simple_CUDA_matrix_multiplyPfS_S_i,"ax",@progbits
	.align	128
        .global         _Z27simple_CUDA_matrix_multiplyPfS_S_i
        .type           _Z27simple_CUDA_matrix_multiplyPfS_S_i,@function
        .size           _Z27simple_CUDA_matrix_multiplyPfS_S_i,(.L_x_9 - _Z27simple_CUDA_matrix_multiplyPfS_S_i)
        .other          _Z27simple_CUDA_matrix_multiplyPfS_S_i,@"STO_CUDA_ENTRY STV_DEFAULT"
_Z27simple_CUDA_matrix_multiplyPfS_S_i:
.text._Z27simple_CUDA_matrix_multiplyPfS_S_i:
[----:B------:R-:W-:Y:S01]  /*0000*/  LDC R1, c[0x0][0x37c] ;  /* 0x0000df00ff017b82 */ /* 0x000fe20000000800 */
[----:B------:R-:W0:Y:S01]  /*0010*/  S2R R3, SR_TID.Y ;  /* 0x0000000000037919 */ /* 0x000e220000002200 */
[----:B------:R-:W1:Y:S06]  /*0020*/  LDCU UR18, c[0x0][0x398] ;  /* 0x00007300ff1277ac */ /* 0x000e6c0008000800 */
[----:B------:R-:W0:Y:S01]  /*0030*/  LDC R0, c[0x0][0x364] ;  /* 0x0000d900ff007b82 */ /* 0x000e220000000800 */
[----:B------:R-:W-:Y:S01]  /*0040*/  HFMA2 R12, -RZ, RZ, 0, 0 ;  /* 0x00000000ff0c7431 */ /* 0x000fe200000001ff */
[----:B------:R-:W2:Y:S01]  /*0050*/  S2R R2, SR_TID.X ;  /* 0x0000000000027919 */ /* 0x000ea20000002100 */
[----:B------:R-:W3:Y:S05]  /*0060*/  LDCU.64 UR16, c[0x0][0x358] ;  /* 0x00006b00ff1077ac */ /* 0x000eea0008000a00 */
[----:B------:R-:W0:Y:S08]  /*0070*/  S2UR UR4, SR_CTAID.Y ;  /* 0x00000000000479c3 */ /* 0x000e300000002600 */
[----:B------:R-:W2:Y:S01]  /*0080*/  S2UR UR5, SR_CTAID.X ;  /* 0x00000000000579c3 */ /* 0x000ea20000002500 */
[----:B-1----:R-:W-:-:S07]  /*0090*/  UISETP.GE.AND UP0, UPT, UR18, 0x1, UPT ;  /* 0x000000011200788c */ /* 0x002fce000bf06270 */
[----:B------:R-:W2:Y:S01]  /*00a0*/  LDC R13, c[0x0][0x360] ;  /* 0x0000d800ff0d7b82 */ /* 0x000ea20000000800 */
[----:B0-----:R-:W-:Y:S02]  /*00b0*/  IMAD R0, R0, UR4, R3 ;  /* 0x0000000400007c24 */ /* 0x001fe4000f8e0203 */
[----:B--2---:R-:W-:Y:S01]  /*00c0*/  IMAD R13, R13, UR5, R2 ;  /* 0x000000050d0d7c24 */ /* 0x004fe2000f8e0202 */
[----:B---3--:R-:W-:Y:S06]  /*00d0*/  BRA.U !UP0, `(.L_x_3) ;  /* 0x0000000908647547 */ /* 0x008fec000b800000 */
[----:B------:R-:W-:Y:S02]  /*00e0*/  UISETP.GE.U32.AND UP1, UPT, UR18, 0x8, UPT ;  /* 0x000000081200788c */ /* 0x000fe4000bf26070 */
[----:B------:R-:W-:Y:S01]  /*00f0*/  IMAD R5, R0, UR18, RZ ;  /* 0x0000001200057c24 */ /* 0x000fe2000f8e02ff */
[----:B------:R-:W-:Y:S01]  /*0100*/  ULOP3.LUT UR19, UR18, 0x7, URZ, 0xc0, !UPT ;  /* 0x0000000712137892 */ /* 0x000fe2000f8ec0ff */
[----:B------:R-:W-:Y:S01]  /*0110*/  MOV R12, RZ ;  /* 0x000000ff000c7202 */ /* 0x000fe20000000f00 */
[----:B------:R-:W-:Y:S02]  /*0120*/  UMOV UR4, URZ ;  /* 0x000000ff00047c82 */ /* 0x000fe40008000000 */
[----:B------:R-:W-:Y:S02]  /*0130*/  UISETP.NE.AND UP0, UPT, UR19, URZ, UPT ;  /* 0x000000ff1300728c */ /* 0x000fe4000bf05270 */
[----:B------:R-:W-:Y:S09]  /*0140*/  BRA.U !UP1, `(.L_x_4) ;  /* 0x0000000509087547 */ /* 0x000ff2000b800000 */
[----:B------:R-:W0:Y:S01]  /*0150*/  LDCU.128 UR20, c[0x0][0x380] ;  /* 0x00007000ff1477ac */ /* 0x000e220008000c00 */
[----:B------:R-:W-:Y:S02]  /*0160*/  MOV R12, RZ ;  /* 0x000000ff000c7202 */ /* 0x000fe40000000f00 */
[----:B------:R-:W-:Y:S01]  /*0170*/  MOV R14, R13 ;  /* 0x0000000d000e7202 */ /* 0x000fe20000000f00 */
[----:B------:R-:W-:-:S04]  /*0180*/  ULOP3.LUT UR4, UR18, 0x7ffffff8, URZ, 0xc0, !UPT ;  /* 0x7ffffff812047892 */ /* 0x000fc8000f8ec0ff */
[----:B------:R-:W-:Y:S01]  /*0190*/  UIADD3 UR5, UPT, UPT, -UR4, URZ, URZ ;  /* 0x000000ff04057290 */ /* 0x000fe2000fffe1ff */
[----:B0-----:R-:W-:Y:S01]  /*01a0*/  MOV R2, UR20 ;  /* 0x0000001400027c02 */ /* 0x001fe20008000f00 */
[----:B------:R-:W-:Y:S01]  /*01b0*/  UIMAD.WIDE.U32 UR6, UR18, 0xc, UR22 ;  /* 0x0000000c120678a5 */ /* 0x000fe2000f8e0016 */
[----:B------:R-:W-:Y:S01]  /*01c0*/  MOV R3, UR21 ;  /* 0x0000001500037c02 */ /* 0x000fe20008000f00 */
[----:B------:R-:W-:Y:S02]  /*01d0*/  UIMAD.WIDE.U32 UR8, UR18, 0x10, UR22 ;  /* 0x00000010120878a5 */ /* 0x000fe4000f8e0016 */
[----:B------:R-:W-:Y:S01]  /*01e0*/  UIMAD.WIDE.U32 UR10, UR18, 0x14, UR22 ;  /* 0x00000014120a78a5 */ /* 0x000fe2000f8e0016 */
[----:B------:R-:W-:Y:S01]  /*01f0*/  IMAD.WIDE.U32 R2, R5, 0x4, R2 ;  /* 0x0000000405027825 */ /* 0x000fe200078e0002 */
[----:B------:R-:W-:Y:S02]  /*0200*/  UIMAD.WIDE.U32 UR12, UR18, 0x18, UR22 ;  /* 0x00000018120c78a5 */ /* 0x000fe4000f8e0016 */
[----:B------:R-:W-:Y:S01]  /*0210*/  UIMAD.WIDE.U32 UR14, UR18, 0x1c, UR22 ;  /* 0x0000001c120e78a5 */ /* 0x000fe2000f8e0016 */
[----:B------:R-:W-:-:S04]  /*0220*/  IADD3 R2, P0, PT, R2, 0x10, RZ ;  /* 0x0000001002027810 */ /* 0x000fc80007f1e0ff */
[----:B------:R-:W-:-:S09]  /*0230*/  IADD3.X R3, PT, PT, RZ, R3, RZ, P0, !PT ;  /* 0x00000003ff037210 */ /* 0x000fd200007fe4ff */
.L_x_5:
[----:B------:R-:W-:Y:S01]  /*0240*/  HFMA2 R23, -RZ, RZ, 0, 2.384185791015625e-07 ;  /* 0x00000004ff177431 */ /* 0x000fe200000001ff */
[----:B------:R-:W-:Y:S01]  /*0250*/  UIMAD.WIDE.U32 UR24, UR18, 0x4, UR22 ;  /* 0x00000004121878a5 */ /* 0x000fe2000f8e0016 */
[----:B------:R-:W2:Y:S01]  /*0260*/  LDG.E R21, desc[UR16][R2.64+-0x10] ;  /* 0xfffff01002157981 */ /* 0x000ea2000c1e1900 */
[----:B------:R-:W-:Y:S01]  /*0270*/  UIMAD.WIDE.U32 UR20, UR18, 0x8, UR22 ;  /* 0x00000008121478a5 */ /* 0x000fe2000f8e0016 */
[----:B------:R-:W-:Y:S02]  /*0280*/  IMAD.MOV.U32 R11, RZ, RZ, 0x4 ;  /* 0x00000004ff0b7424 */ /* 0x000fe400078e00ff */
[----:B------:R-:W-:Y:S01]  /*0290*/  HFMA2 R7, -RZ, RZ, 0, 2.384185791015625e-07 ;  /* 0x00000004ff077431 */ /* 0x000fe200000001ff */
[----:B------:R-:W3:Y:S01]  /*02a0*/  LDG.E R19, desc[UR16][R2.64+-0xc] ;  /* 0xfffff41002137981 */ /* 0x000ee2000c1e1900 */
[----:B------:R-:W-:Y:S02]  /*02b0*/  MOV R8, UR24 ;  /* 0x0000001800087c02 */ /* 0x000fe40008000f00 */
[----:B------:R-:W-:Y:S01]  /*02c0*/  MOV R9, UR25 ;  /* 0x0000001900097c02 */ /* 0x000fe20008000f00 */
[C---:B------:R-:W-:Y:S01]  /*02d0*/  IMAD.WIDE R22, R14.reuse, R23, UR22 ;  /* 0x000000160e167e25 */ /* 0x040fe2000f8e0217 */
[----:B------:R-:W-:Y:S01]  /*02e0*/  MOV R24, UR20 ;  /* 0x0000001400187c02 */ /* 0x000fe20008000f00 */
[----:B------:R-:W4:Y:S01]  /*02f0*/  LDG.E R17, desc[UR16][R2.64+-0x8] ;  /* 0xfffff81002117981 */ /* 0x000f22000c1e1900 */
[----:B------:R-:W-:Y:S01]  /*0300*/  MOV R25, UR21 ;  /* 0x0000001500197c02 */ /* 0x000fe20008000f00 */
[----:B------:R-:W-:-:S02]  /*0310*/  IMAD.WIDE R8, R14, 0x4, R8 ;  /* 0x000000040e087825 */ /* 0x000fc400078e0208 */
[----:B------:R-:W2:Y:S02]  /*0320*/  LDG.E R22, desc[UR16][R22.64] ;  /* 0x0000001016167981 */ /* 0x000ea4000c1e1900 */
[C---:B------:R-:W-:Y:S01]  /*0330*/  IMAD.WIDE R24, R14.reuse, 0x4, R24 ;  /* 0x000000040e187825 */ /* 0x040fe200078e0218 */
[----:B------:R-:W-:Y:S01]  /*0340*/  MOV R5, 0x4 ;  /* 0x0000000400057802 */ /* 0x000fe20000000f00 */
[----:B------:R0:W3:Y:S02]  /*0350*/  LDG.E R20, desc[UR16][R8.64] ;  /* 0x0000001008147981 */ /* 0x0000e4000c1e1900 */
[C---:B------:R-:W-:Y:S02]  /*0360*/  IMAD.WIDE R10, R14.reuse, R11, UR6 ;  /* 0x000000060e0a7e25 */ /* 0x040fe4000f8e020b */
[----:B------:R-:W4:Y:S02]  /*0370*/  LDG.E R18, desc[UR16][R24.64] ;  /* 0x0000001018127981 */ /* 0x000f24000c1e1900 */
[----:B------:R-:W-:-:S04]  /*0380*/  IMAD.WIDE R4, R14, R5, UR8 ;  /* 0x000000080e047e25 */ /* 0x000fc8000f8e0205 */
[----:B------:R-:W-:Y:S01]  /*0390*/  HFMA2 R27, -RZ, RZ, 0, 2.384185791015625e-07 ;  /* 0x00000004ff1b7431 */ /* 0x000fe200000001ff */
[----:B------:R1:W5:Y:S01]  /*03a0*/  LDG.E R16, desc[UR16][R10.64] ;  /* 0x000000100a107981 */ /* 0x000362000c1e1900 */
[----:B0-----:R-:W-:-:S03]  /*03b0*/  MOV R9, 0x4 ;  /* 0x0000000400097802 */ /* 0x001fc60000000f00 */
[----:B------:R-:W5:Y:S01]  /*03c0*/  LDG.E R15, desc[UR16][R2.64+-0x4] ;  /* 0xfffffc10020f7981 */ /* 0x000f62000c1e1900 */
[----:B------:R-:W-:-:S03]  /*03d0*/  IMAD.WIDE R6, R14, R7, UR10 ;  /* 0x0000000a0e067e25 */ /* 0x000fc6000f8e0207 */
[----:B------:R0:W5:Y:S01]  /*03e0*/  LDG.E R4, desc[UR16][R4.64] ;  /* 0x0000001004047981 */ /* 0x000162000c1e1900 */
[----:B------:R-:W-:-:S03]  /*03f0*/  IMAD.WIDE R8, R14, R9, UR12 ;  /* 0x0000000c0e087e25 */ /* 0x000fc6000f8e0209 */
[----:B------:R-:W5:Y:S01]  /*0400*/  LDG.E R23, desc[UR16][R2.64] ;  /* 0x0000001002177981 */ /* 0x000f62000c1e1900 */
[----:B-1----:R-:W-:-:S03]  /*0410*/  IMAD.WIDE R10, R14, R27, UR14 ;  /* 0x0000000e0e0a7e25 */ /* 0x002fc6000f8e021b */
[----:B------:R-:W5:Y:S04]  /*0420*/  LDG.E R7, desc[UR16][R6.64] ;  /* 0x0000001006077981 */ /* 0x000f68000c1e1900 */
[----:B------:R-:W5:Y:S04]  /*0430*/  LDG.E R24, desc[UR16][R2.64+0x4] ;  /* 0x0000041002187981 */ /* 0x000f68000c1e1900 */
[----:B------:R-:W5:Y:S04]  /*0440*/  LDG.E R8, desc[UR16][R8.64] ;  /* 0x0000001008087981 */ /* 0x000f68000c1e1900 */
[----:B------:R-:W5:Y:S04]  /*0450*/  LDG.E R25, desc[UR16][R2.64+0x8] ;  /* 0x0000081002197981 */ /* 0x000f68000c1e1900 */
[----:B------:R-:W5:Y:S04]  /*0460*/  LDG.E R10, desc[UR16][R10.64] ;  /* 0x000000100a0a7981 */ /* 0x000f68000c1e1900 */
[----:B------:R1:W5:Y:S01]  /*0470*/  LDG.E R27, desc[UR16][R2.64+0xc] ;  /* 0x00000c10021b7981 */ /* 0x000362000c1e1900 */
[----:B------:R-:W-:-:S04]  /*0480*/  UIADD3 UR5, UPT, UPT, UR5, 0x8, URZ ;  /* 0x0000000805057890 */ /* 0x000fc8000fffe0ff */
[----:B------:R-:W-:Y:S01]  /*0490*/  UISETP.NE.AND UP1, UPT, UR5, URZ, UPT ;  /* 0x000000ff0500728c */ /* 0x000fe2000bf25270 */
[----:B0-----:R-:W-:Y:S02]  /*04a0*/  MOV R5, UR18 ;  /* 0x0000001200057c02 */ /* 0x001fe40008000f00 */
[----:B-1----:R-:W-:Y:S02]  /*04b0*/  IADD3 R2, P0, PT, R2, 0x20, RZ ;  /* 0x0000002002027810 */ /* 0x002fe40007f1e0ff */
[----:B------:R-:W-:Y:S02]  /*04c0*/  LEA R14, R5, R14, 0x3 ;  /* 0x0000000e050e7211 */ /* 0x000fe400078e18ff */
[----:B------:R-:W-:Y:S01]  /*04d0*/  IADD3.X R3, PT, PT, RZ, R3, RZ, P0, !PT ;  /* 0x00000003ff037210 */ /* 0x000fe200007fe4ff */
[----:B--2---:R-:W-:-:S04]  /*04e0*/  FFMA R22, R21, R22, R12 ;  /* 0x0000001615167223 */ /* 0x004fc8000000000c */
[----:B---3--:R-:W-:-:S04]  /*04f0*/  FFMA R20, R19, R20, R22 ;  /* 0x0000001413147223 */ /* 0x008fc80000000016 */
[----:B----4-:R-:W-:-:S04]  /*0500*/  FFMA R18, R17, R18, R20 ;  /* 0x0000001211127223 */ /* 0x010fc80000000014 */
[----:B-----5:R-:W-:-:S04]  /*0510*/  FFMA R16, R15, R16, R18 ;  /* 0x000000100f107223 */ /* 0x020fc80000000012 */
[----:B------:R-:W-:-:S04]  /*0520*/  FFMA R23, R23, R4, R16 ;  /* 0x0000000417177223 */ /* 0x000fc80000000010 */
[----:B------:R-:W-:-:S04]  /*0530*/  FFMA R24, R24, R7, R23 ;  /* 0x0000000718187223 */ /* 0x000fc80000000017 */
[----:B------:R-:W-:-:S04]  /*0540*/  FFMA R8, R25, R8, R24 ;  /* 0x0000000819087223 */ /* 0x000fc80000000018 */
[----:B------:R-:W-:Y:S01]  /*0550*/  FFMA R12, R27, R10, R8 ;  /* 0x0000000a1b0c7223 */ /* 0x000fe20000000008 */
[----:B------:R-:W-:Y:S06]  /*0560*/  BRA.U UP1, `(.L_x_5) ;  /* 0xfffffffd01347547 */ /* 0x000fec000b83ffff */
.L_x_4:
[----:B------:R-:W-:Y:S05]  /*0570*/  BRA.U !UP0, `(.L_x_3) ;  /* 0x00000005083c7547 */ /* 0x000fea000b800000 */
[----:B------:R-:W-:Y:S01]  /*0580*/  UISETP.GE.U32.AND UP0, UPT, UR19, 0x4, UPT ;  /* 0x000000041300788c */ /* 0x000fe2000bf06070 */
[----:B------:R-:W-:Y:S01]  /*0590*/  IMAD R2, R0, UR18, RZ ;  /* 0x0000001200027c24 */ /* 0x000fe2000f8e02ff */
[----:B------:R-:W-:-:S04]  /*05a0*/  ULOP3.LUT UR5, UR18, 0x3, URZ, 0xc0, !UPT ;  /* 0x0000000312057892 */ /* 0x000fc8000f8ec0ff */
[----:B------:R-:W-:-:S03]  /*05b0*/  UISETP.NE.AND UP1, UPT, UR5, URZ, UPT ;  /* 0x000000ff0500728c */ /* 0x000fc6000bf25270 */
[----:B------:R-:W-:Y:S08]  /*05c0*/  BRA.U !UP0, `(.L_x_6) ;  /* 0x00000001087c7547 */ /* 0x000ff0000b800000 */
[----:B------:R-:W0:Y:S01]  /*05d0*/  LDC.64 R6, c[0x0][0x388] ;  /* 0x0000e200ff067b82 */ /* 0x000e220000000a00 */
[----:B------:R-:W1:Y:S01]  /*05e0*/  LDCU.64 UR6, c[0x0][0x380] ;  /* 0x00007000ff0677ac */ /* 0x000e620008000a00 */
[----:B------:R-:W-:Y:S01]  /*05f0*/  MOV R4, UR4 ;  /* 0x0000000400047c02 */ /* 0x000fe20008000f00 */
[C---:B------:R-:W-:Y:S01]  /*0600*/  VIADD R3, R2.reuse, UR4 ;  /* 0x0000000402037c36 */ /* 0x040fe20008000000 */
[----:B------:R-:W-:Y:S02]  /*0610*/  MOV R11, UR18 ;  /* 0x00000012000b7c02 */ /* 0x000fe40008000f00 */
[----:B------:R-:W-:Y:S01]  /*0620*/  IADD3 R14, P0, PT, R2, UR4, RZ ;  /* 0x00000004020e7c10 */ /* 0x000fe2000ff1e0ff */
[----:B------:R-:W-:Y:S01]  /*0630*/  IMAD R5, R4, UR18, R13 ;  /* 0x0000001204057c24 */ /* 0x000fe2000f8e020d */
[----:B------:R-:W2:Y:S01]  /*0640*/  LDC.64 R8, c[0x0][0x380] ;  /* 0x0000e000ff087b82 */ /* 0x000ea20000000a00 */
[----:B------:R-:W-:Y:S02]  /*0650*/  MOV R15, UR18 ;  /* 0x00000012000f7c02 */ /* 0x000fe40008000f00 */
[----:B------:R-:W-:Y:S01]  /*0660*/  MOV R17, UR18 ;  /* 0x0000001200117c02 */ /* 0x000fe20008000f00 */
[----:B0-----:R-:W-:-:S04]  /*0670*/  IMAD.WIDE R6, R5, 0x4, R6 ;  /* 0x0000000405067825 */ /* 0x001fc800078e0206 */
[----:B------:R-:W-:Y:S02]  /*0680*/  IMAD.WIDE.U32 R10, R11, 0x4, R6 ;  /* 0x000000040b0a7825 */ /* 0x000fe400078e0006 */
[----:B------:R-:W3:Y:S02]  /*0690*/  LDG.E R6, desc[UR16][R6.64] ;  /* 0x0000001006067981 */ /* 0x000ee4000c1e1900 */
[----:B--2---:R-:W-:Y:S01]  /*06a0*/  IMAD.WIDE.U32 R8, R3, 0x4, R8 ;  /* 0x0000000403087825 */ /* 0x004fe200078e0008 */
[----:B------:R-:W-:Y:S02]  /*06b0*/  IADD3.X R3, PT, PT, RZ, RZ, RZ, P0, !PT ;  /* 0x000000ffff037210 */ /* 0x000fe400007fe4ff */
[----:B-1----:R-:W-:-:S03]  /*06c0*/  LEA R4, P0, R14, UR6, 0x2 ;  /* 0x000000060e047c11 */ /* 0x002fc6000f8010ff */
[----:B------:R-:W3:Y:S01]  /*06d0*/  LDG.E R9, desc[UR16][R8.64] ;  /* 0x0000001008097981 */ /* 0x000ee2000c1e1900 */
[----:B------:R-:W-:Y:S01]  /*06e0*/  LEA.HI.X R5, R14, UR7, R3, 0x2, P0 ;  /* 0x000000070e057c11 */ /* 0x000fe200080f1403 */
[----:B------:R-:W-:Y:S02]  /*06f0*/  IMAD.WIDE.U32 R14, R15, 0x4, R10 ;  /* 0x000000040f0e7825 */ /* 0x000fe400078e000a */
[----:B------:R-:W2:Y:S04]  /*0700*/  LDG.E R3, desc[UR16][R10.64] ;  /* 0x000000100a037981 */ /* 0x000ea8000c1e1900 */
[----:B------:R-:W2:Y:S01]  /*0710*/  LDG.E R18, desc[UR16][R4.64+0x4] ;  /* 0x0000041004127981 */ /* 0x000ea2000c1e1900 */
[----:B------:R-:W-:-:S03]  /*0720*/  IMAD.WIDE.U32 R16, R17, 0x4, R14 ;  /* 0x0000000411107825 */ /* 0x000fc600078e000e */
[----:B------:R-:W4:Y:S04]  /*0730*/  LDG.E R19, desc[UR16][R14.64] ;  /* 0x000000100e137981 */ /* 0x000f28000c1e1900 */
[----:B------:R-:W4:Y:S04]  /*0740*/  LDG.E R20, desc[UR16][R4.64+0x8] ;  /* 0x0000081004147981 */ /* 0x000f28000c1e1900 */
[----:B------:R-:W5:Y:S04]  /*0750*/  LDG.E R22, desc[UR16][R4.64+0xc] ;  /* 0x00000c1004167981 */ /* 0x000f68000c1e1900 */
[----:B------:R-:W5:Y:S01]  /*0760*/  LDG.E R16, desc[UR16][R16.64] ;  /* 0x0000001010107981 */ /* 0x000f62000c1e1900 */
[----:B------:R-:W-:Y:S01]  /*0770*/  UIADD3 UR4, UPT, UPT, UR4, 0x4, URZ ;  /* 0x0000000404047890 */ /* 0x000fe2000fffe0ff */
[----:B---3--:R-:W-:-:S04]  /*0780*/  FFMA R9, R9, R6, R12 ;  /* 0x0000000609097223 */ /* 0x008fc8000000000c */
[----:B--2---:R-:W-:-:S04]  /*0790*/  FFMA R3, R18, R3, R9 ;  /* 0x0000000312037223 */ /* 0x004fc80000000009 */
[----:B----4-:R-:W-:-:S04]  /*07a0*/  FFMA R3, R20, R19, R3 ;  /* 0x0000001314037223 */ /* 0x010fc80000000003 */
[----:B-----5:R-:W-:-:S07]  /*07b0*/  FFMA R12, R22, R16, R3 ;  /* 0x00000010160c7223 */ /* 0x020fce0000000003 */
.L_x_6:
[----:B------:R-:W-:Y:S05]  /*07c0*/  BRA.U !UP1, `(.L_x_3) ;  /* 0x0000000109a87547 */ /* 0x000fea000b800000 */
[----:B------:R-:W-:Y:S01]  /*07d0*/  UISETP.NE.AND UP0, UPT, UR5, 0x1, UPT ;  /* 0x000000010500788c */ /* 0x000fe2000bf05270 */
[----:B------:R-:W-:Y:S01]  /*07e0*/  MOV R4, UR4 ;  /* 0x0000000400047c02 */ /* 0x000fe20008000f00 */
[----:B------:R-:W-:Y:S02]  /*07f0*/  ULOP3.LUT UR5, UR18, 0x1, URZ, 0xc0, !UPT ;  /* 0x0000000112057892 */ /* 0x000fe4000f8ec0ff */
[----:B------:R-:W-:Y:S02]  /*0800*/  MOV R17, UR18 ;  /* 0x0000001200117c02 */ /* 0x000fe40008000f00 */
[----:B------:R-:W-:Y:S01]  /*0810*/  UISETP.NE.U32.AND UP1, UPT, UR5, 0x1, UPT ;  /* 0x000000010500788c */ /* 0x000fe2000bf25070 */
[----:B------:R-:W-:-:S04]  /*0820*/  PLOP3.LUT P1, PT, PT, PT, UP0, 0x80, 0x8 ;  /* 0x000000000008781c */ /* 0x000fc80003f2f008 */
[----:B------:R-:W0:Y:S01]  /*0830*/  @UP0 LDCU.128 UR8, c[0x0][0x380] ;  /* 0x00007000ff0807ac */ /* 0x000e220008000c00 */
[----:B------:R-:W-:Y:S01]  /*0840*/  PLOP3.LUT P0, PT, PT, PT, UP1, 0x80, 0x8 ;  /* 0x000000000008781c */ /* 0x000fe20003f0f018 */
[----:B------:R-:W1:Y:S04]  /*0850*/  @UP0 LDCU.64 UR6, c[0x0][0x380] ;  /* 0x00007000ff0607ac */ /* 0x000e680008000a00 */
[----:B------:R-:W2:Y:S03]  /*0860*/  @!UP1 LDCU.128 UR12, c[0x0][0x380] ;  /* 0x00007000ff0c97ac */ /* 0x000ea60008000c00 */
[C---:B------:R-:W-:Y:S02]  /*0870*/  @P1 IADD3 R3, PT, PT, R2.reuse, UR4, RZ ;  /* 0x0000000402031c10 */ /* 0x040fe4000fffe0ff */
[----:B------:R-:W-:Y:S01]  /*0880*/  @P1 IADD3 R5, P2, PT, R2, UR4, RZ ;  /* 0x0000000402051c10 */ /* 0x000fe2000ff5e0ff */
[----:B------:R-:W-:-:S03]  /*0890*/  @UP0 UIADD3 UR4, UPT, UPT, UR4, 0x2, URZ ;  /* 0x0000000204040890 */ /* 0x000fc6000fffe0ff */
[----:B------:R-:W-:Y:S02]  /*08a0*/  @P1 IADD3.X R8, PT, PT, RZ, RZ, RZ, P2, !PT ;  /* 0x000000ffff081210 */ /* 0x000fe400017fe4ff */
[----:B0-----:R-:W-:Y:S01]  /*08b0*/  MOV R14, UR8 ;  /* 0x00000008000e7c02 */ /* 0x001fe20008000f00 */
[----:B------:R-:W-:Y:S01]  /*08c0*/  IMAD.U32 R6, RZ, RZ, UR10 ;  /* 0x0000000aff067e24 */ /* 0x000fe2000f8e00ff */
[----:B------:R-:W-:Y:S02]  /*08d0*/  MOV R15, UR9 ;  /* 0x00000009000f7c02 */ /* 0x000fe40008000f00 */
[----:B------:R-:W-:Y:S01]  /*08e0*/  MOV R7, UR11 ;  /* 0x0000000b00077c02 */ /* 0x000fe20008000f00 */
[----:B------:R-:W-:-:S04]  /*08f0*/  @P1 IMAD.WIDE.U32 R14, R3, 0x4, R14 ;  /* 0x00000004030e1825 */ /* 0x000fc800078e000e */
[----:B------:R-:W-:Y:S01]  /*0900*/  @P1 IMAD R3, R4, UR18, R13 ;  /* 0x0000001204031c24 */ /* 0x000fe2000f8e020d */
[----:B-1----:R-:W-:Y:S02]  /*0910*/  @P1 LEA R4, P2, R5, UR6, 0x2 ;  /* 0x0000000605041c11 */ /* 0x002fe4000f8410ff */
[----:B------:R-:W-:Y:S01]  /*0920*/  MOV R18, UR4 ;  /* 0x0000000400127c02 */ /* 0x000fe20008000f00 */
[----:B------:R-:W-:Y:S01]  /*0930*/  @P1 IMAD.WIDE R6, R3, 0x4, R6 ;  /* 0x0000000403061825 */ /* 0x000fe200078e0206 */
[----:B------:R-:W-:Y:S01]  /*0940*/  @P1 LEA.HI.X R5, R5, UR7, R8, 0x2, P2 ;  /* 0x0000000705051c11 */ /* 0x000fe200090f1408 */
[----:B------:R-:W3:Y:S01]  /*0950*/  @P1 LDG.E R3, desc[UR16][R14.64] ;  /* 0x000000100e031981 */ /* 0x000ee2000c1e1900 */
[----:B--2---:R-:W-:Y:S01]  /*0960*/  MOV R8, UR12 ;  /* 0x0000000c00087c02 */ /* 0x004fe20008000f00 */
[----:B------:R-:W-:Y:S01]  /*0970*/  @!P0 IMAD R21, R18, UR18, R13 ;  /* 0x0000001212158c24 */ /* 0x000fe2000f8e020d */
[----:B------:R-:W-:Y:S01]  /*0980*/  MOV R9, UR13 ;  /* 0x0000000d00097c02 */ /* 0x000fe20008000f00 */
[----:B------:R-:W-:Y:S01]  /*0990*/  @P1 IMAD.WIDE.U32 R16, R17, 0x4, R6 ;  /* 0x0000000411101825 */ /* 0x000fe200078e0006 */
[----:B------:R-:W-:Y:S01]  /*09a0*/  @!P0 IADD3 R19, PT, PT, R2, UR4, RZ ;  /* 0x0000000402138c10 */ /* 0x000fe2000fffe0ff */
[----:B------:R-:W3:Y:S01]  /*09b0*/  @P1 LDG.E R6, desc[UR16][R6.64] ;  /* 0x0000001006061981 */ /* 0x000ee2000c1e1900 */
[----:B------:R-:W-:-:S02]  /*09c0*/  MOV R10, UR14 ;  /* 0x0000000e000a7c02 */ /* 0x000fc40008000f00 */
[----:B------:R-:W-:Y:S01]  /*09d0*/  MOV R11, UR15 ;  /* 0x0000000f000b7c02 */ /* 0x000fe20008000f00 */
[----:B------:R-:W-:Y:S01]  /*09e0*/  @!P0 IMAD.WIDE.U32 R8, R19, 0x4, R8 ;  /* 0x0000000413088825 */ /* 0x000fe200078e0008 */
[----:B------:R-:W2:Y:S03]  /*09f0*/  @P1 LDG.E R16, desc[UR16][R16.64] ;  /* 0x0000001010101981 */ /* 0x000ea6000c1e1900 */
[----:B------:R-:W-:Y:S01]  /*0a00*/  @!P0 IMAD.WIDE R10, R21, 0x4, R10 ;  /* 0x00000004150a8825 */ /* 0x000fe200078e020a */
[----:B------:R-:W2:Y:S04]  /*0a10*/  @P1 LDG.E R4, desc[UR16][R4.64+0x4] ;  /* 0x0000041004041981 */ /* 0x000ea8000c1e1900 */
[----:B------:R-:W4:Y:S04]  /*0a20*/  @!P0 LDG.E R9, desc[UR16][R8.64] ;  /* 0x0000001008098981 */ /* 0x000f28000c1e1900 */
[----:B------:R-:W4:Y:S01]  /*0a30*/  @!P0 LDG.E R10, desc[UR16][R10.64] ;  /* 0x000000100a0a8981 */ /* 0x000f22000c1e1900 */
[----:B---3--:R-:W-:-:S04]  /*0a40*/  @P1 FFMA R3, R3, R6, R12 ;  /* 0x0000000603031223 */ /* 0x008fc8000000000c */
[----:B--2---:R-:W-:-:S04]  /*0a50*/  @P1 FFMA R12, R4, R16, R3 ;  /* 0x00000010040c1223 */ /* 0x004fc80000000003 */
[----:B----4-:R-:W-:-:S07]  /*0a60*/  @!P0 FFMA R12, R9, R10, R12 ;  /* 0x0000000a090c8223 */ /* 0x010fce000000000c */
.L_x_3:
[----:B------:R-:W0:Y:S01]  /*0a70*/  LDC.64 R2, c[0x0][0x390] ;  /* 0x0000e400ff027b82 */ /* 0x000e220000000a00 */
[----:B------:R-:W-:-:S04]  /*0a80*/  IMAD R13, R0, UR18, R13 ;  /* 0x00000012000d7c24 */ /* 0x000fc8000f8e020d */
[----:B0-----:R-:W-:-:S05]  /*0a90*/  IMAD.WIDE R2, R13, 0x4, R2 ;  /* 0x000000040d027825 */ /* 0x001fca00078e0202 */
[----:B------:R-:W-:Y:S01]  /*0aa0*/  STG.E desc[UR16][R2.64], R12 ;  /* 0x0000000c02007986 */ /* 0x000fe2000c101910 */
[----:B------:R-:W-:Y:S05]  /*0ab0*/  EXIT ;  /* 0x000000000000794d */ /* 0x000fea0003800000 */
.L_x_7:
        /* <DEDUP_REMOVED lines=12> */
.L_x_9:


//--------------------- .nv.shared._Z30optimised_CUDA_matrix_multiplyPfS_S_i --------------------------
	.section	.nv.shared._Z30optimised_CUDA_matrix_multiplyPfS_S_i,"aw",@nobits
	.sectionflags	@""
	.align	4
.nv.shared._Z30optimised_CUDA_matrix_multiplyPfS_S_i:
	.zero		9216


//--------------------- .nv.shared.reserved.0     --------------------------
	.section	.nv.shared.reserved.0,"aw",@nobits
	.weak		__nv_reservedSMEM_offset_0_alias
	.size		__nv_reservedSMEM_offset_0_alias, 0, 64
	.other		__nv_reservedSMEM_offset_0_alias,@"STO_CUDA_RESERVED_SHARED STV_DEFAULT"
__nv_reservedSMEM_offset_0_alias:
	.zero		0
	.zero		64


//--------------------- .nv.constant0._Z30optimised_CUDA_matrix_multiplyPfS_S_i --------------------------
	.section	.nv.constant0._Z30optimised_CUDA_matrix_multiplyPfS_S_i,"a",@progbits
	.sectionflags	@""
	.align	4
.nv.constant0._Z30optimised_CUDA_matrix_multiplyPfS_S_i:
	.zero		924


//--------------------- .nv.constant0._Z27simple_CUDA_matrix_multiplyPfS_S_i --------------------------
	.section	.nv.constant0._Z27simple_CUDA_matrix_multiplyPfS_S_i,"a",@progbits
	.sectionflags	@""
	.align	4
.nv.constant0._Z27simple_CUDA_matrix_multiplyPfS_S_i:
	.zero		924


//--------------------- SYMBOLS --------------------------

	.type		.nv.reservedSmem.offset0,@object
	.size		.nv.reservedSmem.offset0,0x4
	.type		.nv.reservedSmem.cap,@object
	.size		.nv.reservedSmem.cap,0x4
